	.version 2.2
	.target sm_20
	// compiled with /home/bachelor/deicide218/cuda-3.2/open64/lib//be
	// nvopencc 3.2 built on 2010-11-03

	//-----------------------------------------------------------
	// Compiling main.cpp3.i (/tmp/ccBI#.bQHADq)
	//-----------------------------------------------------------

	//-----------------------------------------------------------
	// Options:
	//-----------------------------------------------------------
	//  Target:ptx, ISA:sm_20, Endian:little, Pointer Size:64
	//  -O3	(Optimization level)
	//  -g0	(Debug level)
	//  -m2	(Report advisories)
	//-----------------------------------------------------------

	.file	1	"<command-line>"
	.file	2	"main.cudafe2.gpu"
	.file	3	"/usr/lib/gcc/x86_64-linux-gnu/4.4.7/include/stddef.h"
	.file	4	"/home/bachelor/deicide218/cuda-3.2/bin/../include/crt/device_runtime.h"
	.file	5	"/home/bachelor/deicide218/cuda-3.2/bin/../include/host_defines.h"
	.file	6	"/home/bachelor/deicide218/cuda-3.2/bin/../include/builtin_types.h"
	.file	7	"/home/bachelor/deicide218/cuda-3.2/bin/../include/device_types.h"
	.file	8	"/home/bachelor/deicide218/cuda-3.2/bin/../include/driver_types.h"
	.file	9	"/home/bachelor/deicide218/cuda-3.2/bin/../include/surface_types.h"
	.file	10	"/home/bachelor/deicide218/cuda-3.2/bin/../include/texture_types.h"
	.file	11	"/home/bachelor/deicide218/cuda-3.2/bin/../include/vector_types.h"
	.file	12	"/home/bachelor/deicide218/cuda-3.2/bin/../include/device_launch_parameters.h"
	.file	13	"/home/bachelor/deicide218/cuda-3.2/bin/../include/crt/storage_class.h"
	.file	14	"/usr/include/x86_64-linux-gnu/bits/types.h"
	.file	15	"/usr/include/time.h"
	.file	16	"kernels.cu"
	.file	17	"/home/bachelor/deicide218/cuda-3.2/bin/../include/common_functions.h"
	.file	18	"/home/bachelor/deicide218/cuda-3.2/bin/../include/math_functions.h"
	.file	19	"/home/bachelor/deicide218/cuda-3.2/bin/../include/math_constants.h"
	.file	20	"/home/bachelor/deicide218/cuda-3.2/bin/../include/device_functions.h"
	.file	21	"/home/bachelor/deicide218/cuda-3.2/bin/../include/sm_11_atomic_functions.h"
	.file	22	"/home/bachelor/deicide218/cuda-3.2/bin/../include/sm_12_atomic_functions.h"
	.file	23	"/home/bachelor/deicide218/cuda-3.2/bin/../include/sm_13_double_functions.h"
	.file	24	"/home/bachelor/deicide218/cuda-3.2/bin/../include/sm_20_atomic_functions.h"
	.file	25	"/home/bachelor/deicide218/cuda-3.2/bin/../include/sm_20_intrinsics.h"
	.file	26	"/home/bachelor/deicide218/cuda-3.2/bin/../include/surface_functions.h"
	.file	27	"/home/bachelor/deicide218/cuda-3.2/bin/../include/texture_fetch_functions.h"
	.file	28	"/home/bachelor/deicide218/cuda-3.2/bin/../include/math_functions_dbl_ptx3.h"

	.extern	.shared .align 4 .b8 sh_A0[];

	.entry _Z24block2D_hybrid_coarsen_xffPfS_iii (
		.param .f32 __cudaparm__Z24block2D_hybrid_coarsen_xffPfS_iii_c0,
		.param .f32 __cudaparm__Z24block2D_hybrid_coarsen_xffPfS_iii_c1,
		.param .u64 __cudaparm__Z24block2D_hybrid_coarsen_xffPfS_iii_A0,
		.param .u64 __cudaparm__Z24block2D_hybrid_coarsen_xffPfS_iii_Anext,
		.param .s32 __cudaparm__Z24block2D_hybrid_coarsen_xffPfS_iii_nx,
		.param .s32 __cudaparm__Z24block2D_hybrid_coarsen_xffPfS_iii_ny,
		.param .s32 __cudaparm__Z24block2D_hybrid_coarsen_xffPfS_iii_nz)
	{
	.reg .u32 %r<105>;
	.reg .u64 %rd<71>;
	.reg .f32 %f<40>;
	.reg .pred %p<22>;
	.loc	16	11	0
$LDWbegin__Z24block2D_hybrid_coarsen_xffPfS_iii:
	mov.u64 	%rd1, sh_A0;
	.loc	16	23	0
	mov.u32 	%r1, %tid.y;
	mov.u32 	%r2, %ntid.x;
	mul.lo.u32 	%r3, %r1, %r2;
	mul.lo.u32 	%r4, %r3, 2;
	mov.u32 	%r5, %tid.x;
	add.u32 	%r6, %r4, %r5;
	cvt.s64.s32 	%rd2, %r6;
	mul.wide.s32 	%rd3, %r6, 4;
	add.u64 	%rd4, %rd1, %rd3;
	mov.f32 	%f1, 0f00000000;     	// 0
	st.shared.f32 	[%rd4+0], %f1;
	.loc	16	24	0
	add.u32 	%r7, %r5, %r2;
	add.u32 	%r8, %r7, %r4;
	cvt.s64.s32 	%rd5, %r8;
	mul.wide.s32 	%rd6, %r8, 4;
	add.u64 	%rd7, %rd1, %rd6;
	mov.f32 	%f2, 0f00000000;     	// 0
	st.shared.f32 	[%rd7+0], %f2;
	.loc	16	25	0
	bar.sync 	0;
	mov.u32 	%r9, %ctaid.x;
	mul.lo.u32 	%r10, %r9, %r2;
	mov.u32 	%r11, %ntid.y;
	mov.u32 	%r12, %ctaid.y;
	mul.lo.u32 	%r13, %r12, %r11;
	mul.lo.u32 	%r14, %r10, 2;
	add.u32 	%r15, %r13, %r1;
	add.u32 	%r16, %r14, %r5;
	ld.param.s32 	%r17, [__cudaparm__Z24block2D_hybrid_coarsen_xffPfS_iii_ny];
	setp.gt.s32 	%p1, %r17, %r15;
	ld.param.s32 	%r18, [__cudaparm__Z24block2D_hybrid_coarsen_xffPfS_iii_nx];
	setp.gt.s32 	%p2, %r18, %r16;
	selp.s32 	%r19, 1, 0, %p1;
	selp.s32 	%r20, 1, 0, %p2;
	and.b32 	%r21, %r19, %r20;
	mov.u32 	%r22, 0;
	setp.eq.s32 	%p3, %r21, %r22;
	@%p3 bra 	$Lt_0_14082;
	.loc	16	42	0
	ld.param.u64 	%rd8, [__cudaparm__Z24block2D_hybrid_coarsen_xffPfS_iii_A0];
	mul.lo.s32 	%r23, %r18, %r15;
	add.s32 	%r24, %r16, %r23;
	cvt.s64.s32 	%rd9, %r24;
	mul.wide.s32 	%rd10, %r24, 4;
	add.u64 	%rd11, %rd8, %rd10;
	ld.global.f32 	%f3, [%rd11+0];
	.loc	16	43	0
	add.s32 	%r25, %r17, %r15;
	mul.lo.s32 	%r26, %r18, %r25;
	add.s32 	%r27, %r16, %r26;
	cvt.s64.s32 	%rd12, %r27;
	mul.wide.s32 	%rd13, %r27, 4;
	add.u64 	%rd14, %rd8, %rd13;
	ld.global.f32 	%f4, [%rd14+0];
	st.shared.f32 	[%rd4+0], %f4;
	bra.uni 	$Lt_0_13826;
$Lt_0_14082:
	mov.f32 	%f3, 0f00000000;     	// 0
$Lt_0_13826:
	add.u32 	%r28, %r16, %r2;
	setp.gt.s32 	%p4, %r18, %r28;
	selp.s32 	%r29, 1, 0, %p4;
	and.b32 	%r30, %r19, %r29;
	mov.u32 	%r31, 0;
	setp.eq.s32 	%p5, %r30, %r31;
	@%p5 bra 	$Lt_0_14594;
	.loc	16	47	0
	ld.param.u64 	%rd15, [__cudaparm__Z24block2D_hybrid_coarsen_xffPfS_iii_A0];
	mul.lo.s32 	%r32, %r18, %r15;
	add.s32 	%r33, %r28, %r32;
	cvt.s64.s32 	%rd16, %r33;
	mul.wide.s32 	%rd17, %r33, 4;
	add.u64 	%rd18, %rd15, %rd17;
	ld.global.f32 	%f5, [%rd18+0];
	.loc	16	48	0
	add.s32 	%r34, %r17, %r15;
	mul.lo.s32 	%r35, %r18, %r34;
	add.s32 	%r36, %r28, %r35;
	cvt.s64.s32 	%rd19, %r36;
	mul.wide.s32 	%rd20, %r36, 4;
	add.u64 	%rd21, %rd15, %rd20;
	ld.global.f32 	%f6, [%rd21+0];
	st.shared.f32 	[%rd7+0], %f6;
	bra.uni 	$Lt_0_14338;
$Lt_0_14594:
	mov.f32 	%f5, 0f00000000;     	// 0
$Lt_0_14338:
	.loc	16	51	0
	bar.sync 	0;
	ld.param.s32 	%r37, [__cudaparm__Z24block2D_hybrid_coarsen_xffPfS_iii_nz];
	sub.s32 	%r38, %r37, 1;
	mov.u32 	%r39, 1;
	setp.le.s32 	%p6, %r38, %r39;
	@%p6 bra 	$Lt_0_14850;
	mul.lo.u32 	%r40, %r2, 2;
	sub.u32 	%r41, %r40, 1;
	setp.eq.u32 	%p7, %r7, %r41;
	selp.s32 	%r42, 1, 0, %p7;
	mov.u32 	%r43, 0;
	setp.eq.u32 	%p8, %r1, %r43;
	selp.s32 	%r44, 1, 0, %p8;
	sub.u32 	%r45, %r11, 1;
	setp.eq.u32 	%p9, %r45, %r1;
	selp.s32 	%r46, 1, 0, %p9;
	mov.u32 	%r47, 0;
	setp.eq.u32 	%p10, %r5, %r47;
	selp.s32 	%r48, 1, 0, %p10;
	sub.s32 	%r49, %r37, 2;
	sub.s32 	%r50, %r17, 1;
	sub.s32 	%r51, %r18, 1;
	setp.gt.s32 	%p11, %r50, %r15;
	mov.s32 	%r52, 0;
	setp.gt.s32 	%p12, %r15, %r52;
	setp.gt.s32 	%p13, %r51, %r16;
	mov.s32 	%r53, 0;
	setp.gt.s32 	%p14, %r16, %r53;
	selp.s32 	%r54, 1, 0, %p11;
	selp.s32 	%r55, 1, 0, %p12;
	setp.gt.s32 	%p15, %r51, %r28;
	selp.s32 	%r56, 1, 0, %p13;
	selp.s32 	%r57, 1, 0, %p14;
	selp.s32 	%r58, 1, 0, %p15;
	and.b32 	%r59, %r55, %r57;
	and.b32 	%r60, %r55, %r58;
	and.b32 	%r61, %r56, %r59;
	and.b32 	%r62, %r54, %r60;
	and.b32 	%r63, %r54, %r61;
	mov.s32 	%r64, 1;
	mov.f32 	%f7, 0f00000000;     	// 0
	mov.f32 	%f8, 0f00000000;     	// 0
	mov.s32 	%r65, %r49;
$Lt_0_15362:
 //<loop> Loop body line 51, nesting depth: 1, estimated iterations: unknown
	mov.u32 	%r66, 0;
	setp.eq.s32 	%p16, %r21, %r66;
	@%p16 bra 	$Lt_0_15618;
 //<loop> Part of loop body line 51, head labeled $Lt_0_15362
	.loc	16	63	0
	ld.param.u64 	%rd22, [__cudaparm__Z24block2D_hybrid_coarsen_xffPfS_iii_A0];
	add.s32 	%r67, %r64, 1;
	mul.lo.s32 	%r68, %r17, %r67;
	add.s32 	%r69, %r15, %r68;
	mul.lo.s32 	%r70, %r18, %r69;
	add.s32 	%r71, %r16, %r70;
	cvt.s64.s32 	%rd23, %r71;
	mul.wide.s32 	%rd24, %r71, 4;
	add.u64 	%rd25, %rd22, %rd24;
	ld.global.f32 	%f8, [%rd25+0];
$Lt_0_15618:
 //<loop> Part of loop body line 51, head labeled $Lt_0_15362
	mov.u32 	%r72, 0;
	setp.eq.s32 	%p17, %r63, %r72;
	@%p17 bra 	$Lt_0_16130;
 //<loop> Part of loop body line 51, head labeled $Lt_0_15362
	mul.lo.s32 	%r73, %r64, %r17;
	add.s32 	%r74, %r73, %r15;
	mul.lo.s32 	%r75, %r74, %r18;
	add.s32 	%r76, %r16, %r75;
	cvt.s64.s32 	%rd26, %r76;
	mul.wide.s32 	%rd27, %r76, 4;
	@!%p10 bra 	$Lt_0_16898;
 //<loop> Part of loop body line 51, head labeled $Lt_0_15362
	.loc	16	69	0
	ld.param.u64 	%rd28, [__cudaparm__Z24block2D_hybrid_coarsen_xffPfS_iii_A0];
	add.u64 	%rd29, %rd28, %rd27;
	ld.global.f32 	%f9, [%rd29+-4];
	bra.uni 	$Lt_0_16642;
$Lt_0_16898:
 //<loop> Part of loop body line 51, head labeled $Lt_0_15362
	ld.shared.f32 	%f9, [%rd4+-4];
$Lt_0_16642:
 //<loop> Part of loop body line 51, head labeled $Lt_0_15362
	@!%p8 bra 	$Lt_0_17410;
 //<loop> Part of loop body line 51, head labeled $Lt_0_15362
	.loc	16	71	0
	ld.param.u64 	%rd30, [__cudaparm__Z24block2D_hybrid_coarsen_xffPfS_iii_A0];
	sub.s32 	%r77, %r74, 1;
	mul.lo.s32 	%r78, %r18, %r77;
	add.s32 	%r79, %r16, %r78;
	cvt.s64.s32 	%rd31, %r79;
	mul.wide.s32 	%rd32, %r79, 4;
	add.u64 	%rd33, %rd30, %rd32;
	ld.global.f32 	%f10, [%rd33+0];
	bra.uni 	$Lt_0_17154;
$Lt_0_17410:
 //<loop> Part of loop body line 51, head labeled $Lt_0_15362
	sub.u32 	%r80, %r6, %r40;
	cvt.u64.u32 	%rd34, %r80;
	mul.wide.u32 	%rd35, %r80, 4;
	add.u64 	%rd36, %rd1, %rd35;
	ld.shared.f32 	%f10, [%rd36+0];
$Lt_0_17154:
 //<loop> Part of loop body line 51, head labeled $Lt_0_15362
	@!%p9 bra 	$Lt_0_17922;
 //<loop> Part of loop body line 51, head labeled $Lt_0_15362
	.loc	16	73	0
	ld.param.u64 	%rd37, [__cudaparm__Z24block2D_hybrid_coarsen_xffPfS_iii_A0];
	add.s32 	%r81, %r74, 1;
	mul.lo.s32 	%r82, %r18, %r81;
	add.s32 	%r83, %r16, %r82;
	cvt.s64.s32 	%rd38, %r83;
	mul.wide.s32 	%rd39, %r83, 4;
	add.u64 	%rd40, %rd37, %rd39;
	ld.global.f32 	%f11, [%rd40+0];
	bra.uni 	$Lt_0_17666;
$Lt_0_17922:
 //<loop> Part of loop body line 51, head labeled $Lt_0_15362
	add.u32 	%r84, %r40, %r6;
	cvt.u64.u32 	%rd41, %r84;
	mul.wide.u32 	%rd42, %r84, 4;
	add.u64 	%rd43, %rd1, %rd42;
	ld.shared.f32 	%f11, [%rd43+0];
$Lt_0_17666:
 //<loop> Part of loop body line 51, head labeled $Lt_0_15362
	.loc	16	75	0
	ld.shared.f32 	%f12, [%rd4+0];
	ld.param.f32 	%f13, [__cudaparm__Z24block2D_hybrid_coarsen_xffPfS_iii_c0];
	mul.f32 	%f14, %f12, %f13;
	ld.param.f32 	%f15, [__cudaparm__Z24block2D_hybrid_coarsen_xffPfS_iii_c1];
	ld.shared.f32 	%f16, [%rd4+4];
	add.f32 	%f17, %f16, %f9;
	add.f32 	%f18, %f11, %f17;
	add.f32 	%f19, %f10, %f18;
	add.f32 	%f20, %f8, %f19;
	add.f32 	%f21, %f3, %f20;
	mul.f32 	%f22, %f15, %f21;
	sub.f32 	%f23, %f22, %f14;
	ld.param.u64 	%rd44, [__cudaparm__Z24block2D_hybrid_coarsen_xffPfS_iii_Anext];
	add.u64 	%rd45, %rd44, %rd27;
	st.global.f32 	[%rd45+0], %f23;
$Lt_0_16130:
 //<loop> Part of loop body line 51, head labeled $Lt_0_15362
	mov.u32 	%r85, 0;
	setp.eq.s32 	%p18, %r30, %r85;
	@%p18 bra 	$Lt_0_18178;
 //<loop> Part of loop body line 51, head labeled $Lt_0_15362
	.loc	16	84	0
	ld.param.u64 	%rd46, [__cudaparm__Z24block2D_hybrid_coarsen_xffPfS_iii_A0];
	add.s32 	%r86, %r64, 1;
	mul.lo.s32 	%r87, %r17, %r86;
	add.s32 	%r88, %r15, %r87;
	mul.lo.s32 	%r89, %r18, %r88;
	add.s32 	%r90, %r28, %r89;
	cvt.s64.s32 	%rd47, %r90;
	mul.wide.s32 	%rd48, %r90, 4;
	add.u64 	%rd49, %rd46, %rd48;
	ld.global.f32 	%f7, [%rd49+0];
$Lt_0_18178:
 //<loop> Part of loop body line 51, head labeled $Lt_0_15362
	mov.u32 	%r91, 0;
	setp.eq.s32 	%p19, %r62, %r91;
	@%p19 bra 	$Lt_0_18690;
 //<loop> Part of loop body line 51, head labeled $Lt_0_15362
	mul.lo.s32 	%r92, %r64, %r17;
	add.s32 	%r74, %r92, %r15;
	mul.lo.s32 	%r93, %r74, %r18;
	add.s32 	%r94, %r28, %r93;
	cvt.s64.s32 	%rd50, %r94;
	mul.wide.s32 	%rd51, %r94, 4;
	@!%p7 bra 	$Lt_0_19458;
 //<loop> Part of loop body line 51, head labeled $Lt_0_15362
	.loc	16	89	0
	ld.param.u64 	%rd52, [__cudaparm__Z24block2D_hybrid_coarsen_xffPfS_iii_A0];
	add.u64 	%rd53, %rd52, %rd51;
	ld.global.f32 	%f24, [%rd53+4];
	bra.uni 	$Lt_0_19202;
$Lt_0_19458:
 //<loop> Part of loop body line 51, head labeled $Lt_0_15362
	ld.shared.f32 	%f24, [%rd7+4];
$Lt_0_19202:
 //<loop> Part of loop body line 51, head labeled $Lt_0_15362
	@!%p8 bra 	$Lt_0_19970;
 //<loop> Part of loop body line 51, head labeled $Lt_0_15362
	.loc	16	91	0
	ld.param.u64 	%rd54, [__cudaparm__Z24block2D_hybrid_coarsen_xffPfS_iii_A0];
	sub.s32 	%r95, %r74, 1;
	mul.lo.s32 	%r96, %r18, %r95;
	add.s32 	%r97, %r28, %r96;
	cvt.s64.s32 	%rd55, %r97;
	mul.wide.s32 	%rd56, %r97, 4;
	add.u64 	%rd57, %rd54, %rd56;
	ld.global.f32 	%f25, [%rd57+0];
	bra.uni 	$Lt_0_19714;
$Lt_0_19970:
 //<loop> Part of loop body line 51, head labeled $Lt_0_15362
	sub.u32 	%r98, %r8, %r40;
	cvt.u64.u32 	%rd58, %r98;
	mul.wide.u32 	%rd59, %r98, 4;
	add.u64 	%rd60, %rd1, %rd59;
	ld.shared.f32 	%f25, [%rd60+0];
$Lt_0_19714:
 //<loop> Part of loop body line 51, head labeled $Lt_0_15362
	@!%p9 bra 	$Lt_0_20482;
 //<loop> Part of loop body line 51, head labeled $Lt_0_15362
	.loc	16	93	0
	ld.param.u64 	%rd61, [__cudaparm__Z24block2D_hybrid_coarsen_xffPfS_iii_A0];
	add.s32 	%r99, %r74, 1;
	mul.lo.s32 	%r100, %r18, %r99;
	add.s32 	%r101, %r28, %r100;
	cvt.s64.s32 	%rd62, %r101;
	mul.wide.s32 	%rd63, %r101, 4;
	add.u64 	%rd64, %rd61, %rd63;
	ld.global.f32 	%f26, [%rd64+0];
	bra.uni 	$Lt_0_20226;
$Lt_0_20482:
 //<loop> Part of loop body line 51, head labeled $Lt_0_15362
	add.u32 	%r102, %r40, %r8;
	cvt.u64.u32 	%rd65, %r102;
	mul.wide.u32 	%rd66, %r102, 4;
	add.u64 	%rd67, %rd1, %rd66;
	ld.shared.f32 	%f26, [%rd67+0];
$Lt_0_20226:
 //<loop> Part of loop body line 51, head labeled $Lt_0_15362
	.loc	16	95	0
	ld.shared.f32 	%f27, [%rd7+0];
	ld.param.f32 	%f28, [__cudaparm__Z24block2D_hybrid_coarsen_xffPfS_iii_c0];
	mul.f32 	%f29, %f27, %f28;
	ld.param.f32 	%f30, [__cudaparm__Z24block2D_hybrid_coarsen_xffPfS_iii_c1];
	ld.shared.f32 	%f31, [%rd7+-4];
	add.f32 	%f32, %f31, %f24;
	add.f32 	%f33, %f26, %f32;
	add.f32 	%f34, %f25, %f33;
	add.f32 	%f35, %f7, %f34;
	add.f32 	%f36, %f5, %f35;
	mul.f32 	%f37, %f30, %f36;
	sub.f32 	%f38, %f37, %f29;
	ld.param.u64 	%rd68, [__cudaparm__Z24block2D_hybrid_coarsen_xffPfS_iii_Anext];
	add.u64 	%rd69, %rd68, %rd51;
	st.global.f32 	[%rd69+0], %f38;
$Lt_0_18690:
 //<loop> Part of loop body line 51, head labeled $Lt_0_15362
	.loc	16	100	0
	bar.sync 	0;
	.loc	16	101	0
	ld.shared.f32 	%f3, [%rd4+0];
	.loc	16	102	0
	st.shared.f32 	[%rd4+0], %f8;
	.loc	16	103	0
	ld.shared.f32 	%f5, [%rd7+0];
	.loc	16	104	0
	st.shared.f32 	[%rd7+0], %f7;
	.loc	16	105	0
	bar.sync 	0;
	add.s32 	%r103, %r64, 1;
	mov.s32 	%r64, %r103;
	setp.ne.s32 	%p20, %r38, %r103;
	@%p20 bra 	$Lt_0_15362;
$Lt_0_14850:
	.loc	16	109	0
	exit;
$LDWend__Z24block2D_hybrid_coarsen_xffPfS_iii:
	} // _Z24block2D_hybrid_coarsen_xffPfS_iii



// ===== COMPILED SASS (sm_100) =====

	.target	sm_100

	.elftype	@"ET_EXEC"


//--------------------- .note.nv.tkinfo           --------------------------
	.section	.note.nv.tkinfo,"",@"SHT_NOTE"
	.sectionflags	@"SHF_NOTE_NV_TKINFO"
	.tkinfo
        /*0018*/ 	.word	0x00000002
        /*0030*/ 	.string	""
        /*0030*/ 	.string	"ptxas"
        /*0030*/ 	.string	"Cuda compilation tools, release 13.0, V13.0.88"
        /*0030*/ 	.string	"Build cuda_13.0.r13.0/compiler.36424714_0"
        /*0030*/ 	.string	"-arch sm_100 "



//--------------------- .note.nv.cuinfo           --------------------------
	.section	.note.nv.cuinfo,"",@"SHT_NOTE"
	.sectionflags	@"SHF_NOTE_NV_CUINFO"
        /*0018*/ 	.short	0x0002
        /*001a*/ 	.short	0x0014
        /*001c*/ 	.short	0x0082
	.zero		2


//--------------------- .nv.info                  --------------------------
	.section	.nv.info,"",@"SHT_CUDA_INFO"
	.align	4


	//----- nvinfo : EIATTR_REGCOUNT
	.align		4
        /*0000*/ 	.byte	0x04, 0x2f
        /*0002*/ 	.short	(.L_1 - .L_0)
	.align		4
.L_0:
        /*0004*/ 	.word	index@(_Z24block2D_hybrid_coarsen_xffPfS_iii)
        /*0008*/ 	.word	0x00000020


	//----- nvinfo : EIATTR_FRAME_SIZE
	.align		4
.L_1:
        /*000c*/ 	.byte	0x04, 0x11
        /*000e*/ 	.short	(.L_3 - .L_2)
	.align		4
.L_2:
        /*0010*/ 	.word	index@(_Z24block2D_hybrid_coarsen_xffPfS_iii)
        /*0014*/ 	.word	0x00000000


	//----- nvinfo : EIATTR_MIN_STACK_SIZE
	.align		4
.L_3:
        /*0018*/ 	.byte	0x04, 0x12
        /*001a*/ 	.short	(.L_5 - .L_4)
	.align		4
.L_4:
        /*001c*/ 	.word	index@(_Z24block2D_hybrid_coarsen_xffPfS_iii)
        /*0020*/ 	.word	0x00000000
.L_5:


//--------------------- .nv.compat                --------------------------
	.section	.nv.compat,"",@"SHT_CUDA_COMPAT_INFO"
	.align	4
        /*0000*/ 	.byte	0x02, 0x09, 0x00, 0x00, 0x02, 0x02, 0x01, 0x00, 0x02, 0x05, 0x05, 0x00, 0x03, 0x07, 0x01, 0x01
        /*0010*/ 	.byte	0x02, 0x03, 0x00, 0x00, 0x02, 0x06, 0x01, 0x00, 0x04, 0x0b, 0x08, 0x00, 0x09, 0x00, 0x00, 0x00
        /*0020*/ 	.byte	0x00, 0x00, 0x00, 0x00


//--------------------- .nv.info._Z24block2D_hybrid_coarsen_xffPfS_iii --------------------------
	.section	.nv.info._Z24block2D_hybrid_coarsen_xffPfS_iii,"",@"SHT_CUDA_INFO"
	.sectionflags	@""
	.align	4


	//----- nvinfo : EIATTR_CUDA_API_VERSION
	.align		4
        /*0000*/ 	.byte	0x04, 0x37
        /*0002*/ 	.short	(.L_7 - .L_6)
.L_6:
        /*0004*/ 	.word	0x00000082


	//----- nvinfo : EIATTR_KPARAM_INFO
	.align		4
.L_7:
        /*0008*/ 	.byte	0x04, 0x17
        /*000a*/ 	.short	(.L_9 - .L_8)
.L_8:
        /*000c*/ 	.word	0x00000000
        /*0010*/ 	.short	0x0006
        /*0012*/ 	.short	0x0020
        /*0014*/ 	.byte	0x00, 0xf0, 0x11, 0x00


	//----- nvinfo : EIATTR_KPARAM_INFO
	.align		4
.L_9:
        /*0018*/ 	.byte	0x04, 0x17
        /*001a*/ 	.short	(.L_11 - .L_10)
.L_10:
        /*001c*/ 	.word	0x00000000
        /*0020*/ 	.short	0x0005
        /*0022*/ 	.short	0x001c
        /*0024*/ 	.byte	0x00, 0xf0, 0x11, 0x00


	//----- nvinfo : EIATTR_KPARAM_INFO
	.align		4
.L_11:
        /*0028*/ 	.byte	0x04, 0x17
        /*002a*/ 	.short	(.L_13 - .L_12)
.L_12:
        /*002c*/ 	.word	0x00000000
        /*0030*/ 	.short	0x0004
        /*0032*/ 	.short	0x0018
        /*0034*/ 	.byte	0x00, 0xf0, 0x11, 0x00


	//----- nvinfo : EIATTR_KPARAM_INFO
	.align		4
.L_13:
        /*0038*/ 	.byte	0x04, 0x17
        /*003a*/ 	.short	(.L_15 - .L_14)
.L_14:
        /*003c*/ 	.word	0x00000000
        /*0040*/ 	.short	0x0003
        /*0042*/ 	.short	0x0010
        /*0044*/ 	.byte	0x00, 0xf0, 0x21, 0x00


	//----- nvinfo : EIATTR_KPARAM_INFO
	.align		4
.L_15:
        /*0048*/ 	.byte	0x04, 0x17
        /*004a*/ 	.short	(.L_17 - .L_16)
.L_16:
        /*004c*/ 	.word	0x00000000
        /*0050*/ 	.short	0x0002
        /*0052*/ 	.short	0x0008
        /*0054*/ 	.byte	0x00, 0xf0, 0x21, 0x00


	//----- nvinfo : EIATTR_KPARAM_INFO
	.align		4
.L_17:
        /*0058*/ 	.byte	0x04, 0x17
        /*005a*/ 	.short	(.L_19 - .L_18)
.L_18:
        /*005c*/ 	.word	0x00000000
        /*0060*/ 	.short	0x0001
        /*0062*/ 	.short	0x0004
        /*0064*/ 	.byte	0x00, 0xf0, 0x11, 0x00


	//----- nvinfo : EIATTR_KPARAM_INFO
	.align		4
.L_19:
        /*0068*/ 	.byte	0x04, 0x17
        /*006a*/ 	.short	(.L_21 - .L_20)
.L_20:
        /*006c*/ 	.word	0x00000000
        /*0070*/ 	.short	0x0000
        /*0072*/ 	.short	0x0000
        /*0074*/ 	.byte	0x00, 0xf0, 0x11, 0x00


	//----- nvinfo : EIATTR_SPARSE_MMA_MASK
	.align		4
.L_21:
        /*0078*/ 	.byte	0x03, 0x50
        /*007a*/ 	.short	0x0000


	//----- nvinfo : EIATTR_MAXREG_COUNT
	.align		4
        /*007c*/ 	.byte	0x03, 0x1b
        /*007e*/ 	.short	0x00ff


	//----- nvinfo : EIATTR_NUM_BARRIERS
	.align		4
        /*0080*/ 	.byte	0x02, 0x4c
        /*0082*/ 	.byte	0x01
	.zero		1


	//----- nvinfo : EIATTR_MERCURY_ISA_VERSION
	.align		4
        /*0084*/ 	.byte	0x03, 0x5f
        /*0086*/ 	.short	0x0101


	//----- nvinfo : EIATTR_VRC_CTA_INIT_COUNT
	.align		4
        /*0088*/ 	.byte	0x02, 0x4a
	.zero		1
	.zero		1


	//----- nvinfo : EIATTR_EXIT_INSTR_OFFSETS
	.align		4
        /*008c*/ 	.byte	0x04, 0x1c
        /*008e*/ 	.short	(.L_23 - .L_22)


	//   ....[0]....
.L_22:
        /*0090*/ 	.word	0x00000370


	//   ....[1]....
        /*0094*/ 	.word	0x00000b60


	//----- nvinfo : EIATTR_CRS_STACK_SIZE
	.align		4
.L_23:
        /*0098*/ 	.byte	0x04, 0x1e
        /*009a*/ 	.short	(.L_25 - .L_24)
.L_24:
        /*009c*/ 	.word	0x00000000


	//----- nvinfo : EIATTR_CBANK_PARAM_SIZE
	.align		4
.L_25:
        /*00a0*/ 	.byte	0x03, 0x19
        /*00a2*/ 	.short	0x0024


	//----- nvinfo : EIATTR_PARAM_CBANK
	.align		4
        /*00a4*/ 	.byte	0x04, 0x0a
        /*00a6*/ 	.short	(.L_27 - .L_26)
	.align		4
.L_26:
        /*00a8*/ 	.word	index@(.nv.constant0._Z24block2D_hybrid_coarsen_xffPfS_iii)
        /*00ac*/ 	.short	0x0380
        /*00ae*/ 	.short	0x0024


	//----- nvinfo : EIATTR_SW_WAR
	.align		4
.L_27:
        /*00b0*/ 	.byte	0x04, 0x36
        /*00b2*/ 	.short	(.L_29 - .L_28)
.L_28:
        /*00b4*/ 	.word	0x00000008
.L_29:


//--------------------- .nv.callgraph             --------------------------
	.section	.nv.callgraph,"",@"SHT_CUDA_CALLGRAPH"
	.align	4
	.sectionentsize	8
	.align		4
        /*0000*/ 	.word	0x00000000
	.align		4
        /*0004*/ 	.word	0xffffffff
	.align		4
        /*0008*/ 	.word	0x00000000
	.align		4
        /*000c*/ 	.word	0xfffffffe
	.align		4
        /*0010*/ 	.word	0x00000000
	.align		4
        /*0014*/ 	.word	0xfffffffd
	.align		4
        /*0018*/ 	.word	0x00000000
	.align		4
        /*001c*/ 	.word	0xfffffffc


//--------------------- .text._Z24block2D_hybrid_coarsen_xffPfS_iii --------------------------
	.section	.text._Z24block2D_hybrid_coarsen_xffPfS_iii,"ax",@progbits
	.align	128
.text._Z24block2D_hybrid_coarsen_xffPfS_iii:
        .type           _Z24block2D_hybrid_coarsen_xffPfS_iii,@function
        .size           _Z24block2D_hybrid_coarsen_xffPfS_iii,(.L_x_10 - _Z24block2D_hybrid_coarsen_xffPfS_iii)
        .other          _Z24block2D_hybrid_coarsen_xffPfS_iii,@"STO_CUDA_ENTRY STV_DEFAULT"
_Z24block2D_hybrid_coarsen_xffPfS_iii:
[----:B------:R-:W-:Y:S01]  /*0000*/  LDC R1, c[0x0][0x37c] ;  /* 0x0000df00ff017b82 */ /* 0x000fe20000000800 */
[----:B------:R-:W0:Y:S07]  /*0010*/  S2R R0, SR_TID.X ;  /* 0x0000000000007919 */ /* 0x000e2e0000002100 */
[----:B------:R-:W1:Y:S01]  /*0020*/  S2UR UR4, SR_CTAID.X ;  /* 0x00000000000479c3 */ /* 0x000e620000002500 */
[----:B------:R-:W2:Y:S01]  /*0030*/  LDCU.64 UR10, c[0x0][0x398] ;  /* 0x00007300ff0a77ac */ /* 0x000ea20008000a00 */
[----:B------:R-:W3:Y:S01]  /*0040*/  S2R R14, SR_TID.Y ;  /* 0x00000000000e7919 */ /* 0x000ee20000002200 */
[----:B------:R-:W4:Y:S01]  /*0050*/  LDCU.64 UR12, c[0x0][0x358] ;  /* 0x00006b00ff0c77ac */ /* 0x000f220008000a00 */
[----:B------:R-:W2:Y:S04]  /*0060*/  S2R R7, SR_CTAID.Y ;  /* 0x0000000000077919 */ /* 0x000ea80000002600 */
[----:B------:R-:W1:Y:S01]  /*0070*/  LDC R3, c[0x0][0x360] ;  /* 0x0000d800ff037b82 */ /* 0x000e620000000800 */
[----:B------:R-:W2:Y:S07]  /*0080*/  LDCU UR8, c[0x0][0x364] ;  /* 0x00006c80ff0877ac */ /* 0x000eae0008000800 */
[----:B------:R-:W4:Y:S01]  /*0090*/  S2UR UR5, SR_CgaCtaId ;  /* 0x00000000000579c3 */ /* 0x000f220000008800 */
[C---:B-1----:R-:W-:Y:S01]  /*00a0*/  IMAD R5, R3.reuse, UR4, RZ ;  /* 0x0000000403057c24 */ /* 0x042fe2000f8e02ff */
[----:B------:R-:W-:Y:S01]  /*00b0*/  UMOV UR4, 0x400 ;  /* 0x0000040000047882 */ /* 0x000fe20000000000 */
[----:B0-----:R-:W-:Y:S01]  /*00c0*/  IADD3 R15, PT, PT, R3, R0, RZ ;  /* 0x00000000030f7210 */ /* 0x001fe20007ffe0ff */
[----:B---3--:R-:W-:-:S02]  /*00d0*/  IMAD R6, R14, R3, RZ ;  /* 0x000000030e067224 */ /* 0x008fc400078e02ff */
[----:B------:R-:W-:Y:S01]  /*00e0*/  LEA R5, R5, R0, 0x1 ;  /* 0x0000000005057211 */ /* 0x000fe200078e08ff */
[----:B--2---:R-:W-:Y:S01]  /*00f0*/  IMAD R2, R7, UR8, R14 ;  /* 0x0000000807027c24 */ /* 0x004fe2000f8e020e */
[----:B----4-:R-:W-:Y:S02]  /*0100*/  ULEA UR4, UR5, UR4, 0x18 ;  /* 0x0000000405047291 */ /* 0x010fe4000f8ec0ff */
[C---:B------:R-:W-:Y:S02]  /*0110*/  IADD3 R7, PT, PT, R5.reuse, R3, RZ ;  /* 0x0000000305077210 */ /* 0x040fe40007ffe0ff */
[----:B------:R-:W-:Y:S02]  /*0120*/  ISETP.GE.AND P1, PT, R5, UR10, PT ;  /* 0x0000000a05007c0c */ /* 0x000fe4000bf26270 */
[----:B------:R-:W-:Y:S02]  /*0130*/  ISETP.GE.AND P0, PT, R2, UR11, PT ;  /* 0x0000000b02007c0c */ /* 0x000fe4000bf06270 */
[----:B------:R-:W-:-:S02]  /*0140*/  ISETP.GE.AND P2, PT, R7, UR10, PT ;  /* 0x0000000a07007c0c */ /* 0x000fc4000bf46270 */
[----:B------:R-:W-:Y:S02]  /*0150*/  SEL R22, RZ, 0x1, P0 ;  /* 0x00000001ff167807 */ /* 0x000fe40000000000 */
[----:B------:R-:W-:Y:S02]  /*0160*/  SEL R19, RZ, 0x1, P1 ;  /* 0x00000001ff137807 */ /* 0x000fe40000800000 */
[----:B------:R-:W-:Y:S02]  /*0170*/  SEL R9, RZ, 0x1, P2 ;  /* 0x00000001ff097807 */ /* 0x000fe40001000000 */
[C---:B------:R-:W-:Y:S02]  /*0180*/  LOP3.LUT P2, R19, R22.reuse, RZ, R19, 0xa0, !PT ;  /* 0x000000ff16137212 */ /* 0x040fe4000784a013 */
[----:B------:R-:W-:Y:S02]  /*0190*/  LOP3.LUT P3, R22, R22, RZ, R9, 0xa0, !PT ;  /* 0x000000ff16167212 */ /* 0x000fe4000786a009 */
[----:B------:R-:W-:-:S02]  /*01a0*/  LEA R4, R6, R0, 0x1 ;  /* 0x0000000006047211 */ /* 0x000fc400078e08ff */
[----:B------:R-:W-:Y:S02]  /*01b0*/  LEA R6, R6, R15, 0x1 ;  /* 0x0000000f06067211 */ /* 0x000fe400078e08ff */
[----:B------:R-:W-:Y:S02]  /*01c0*/  LEA R8, R4, UR4, 0x2 ;  /* 0x0000000404087c11 */ /* 0x000fe4000f8e10ff */
[----:B------:R-:W-:-:S03]  /*01d0*/  LEA R23, R6, UR4, 0x2 ;  /* 0x0000000406177c11 */ /* 0x000fc6000f8e10ff */
[----:B------:R-:W0:Y:S01]  /*01e0*/  @P2 LDC.64 R12, c[0x0][0x388] ;  /* 0x0000e200ff0c2b82 */ /* 0x000e220000000a00 */
[----:B------:R1:W-:Y:S01]  /*01f0*/  STS [R8], RZ ;  /* 0x000000ff08007388 */ /* 0x0003e20000000800 */
[C---:B------:R-:W-:Y:S02]  /*0200*/  @P2 IADD3 R16, PT, PT, R2.reuse, UR11, RZ ;  /* 0x0000000b02102c10 */ /* 0x040fe4000fffe0ff */
[----:B------:R-:W-:Y:S01]  /*0210*/  @P3 IADD3 R18, PT, PT, R2, UR11, RZ ;  /* 0x0000000b02123c10 */ /* 0x000fe2000fffe0ff */
[----:B------:R1:W-:Y:S02]  /*0220*/  STS [R23], RZ ;  /* 0x000000ff17007388 */ /* 0x0003e40000000800 */
[----:B------:R-:W-:Y:S01]  /*0230*/  @P2 IMAD R17, R16, UR10, R5 ;  /* 0x0000000a10112c24 */ /* 0x000fe2000f8e0205 */
[----:B------:R-:W2:Y:S01]  /*0240*/  @P3 LDC.64 R10, c[0x0][0x388] ;  /* 0x0000e200ff0a3b82 */ /* 0x000ea20000000a00 */
[----:B------:R-:W-:Y:S02]  /*0250*/  @P3 IMAD R21, R18, UR10, R7 ;  /* 0x0000000a12153c24 */ /* 0x000fe4000f8e0207 */
[----:B0-----:R-:W-:-:S05]  /*0260*/  @P2 IMAD.WIDE R16, R17, 0x4, R12 ;  /* 0x0000000411102825 */ /* 0x001fca00078e020c */
[----:B------:R-:W-:Y:S01]  /*0270*/  BAR.SYNC.DEFER_BLOCKING 0x0 ;  /* 0x0000000000007b1d */ /* 0x000fe20000010000 */
[----:B--2---:R-:W-:-:S05]  /*0280*/  @P3 IMAD.WIDE R20, R21, 0x4, R10 ;  /* 0x0000000415143825 */ /* 0x004fca00078e020a */
[----:B------:R-:W2:Y:S04]  /*0290*/  @P2 LDG.E R17, desc[UR12][R16.64] ;  /* 0x0000000c10112981 */ /* 0x000ea8000c1e1900 */
[----:B------:R-:W3:Y:S01]  /*02a0*/  @P3 LDG.E R20, desc[UR12][R20.64] ;  /* 0x0000000c14143981 */ /* 0x000ee2000c1e1900 */
[----:B------:R-:W-:-:S04]  /*02b0*/  @P2 IMAD R9, R2, UR10, R5 ;  /* 0x0000000a02092c24 */ /* 0x000fc8000f8e0205 */
[----:B------:R-:W-:-:S04]  /*02c0*/  @P2 IMAD.WIDE R12, R9, 0x4, R12 ;  /* 0x00000004090c2825 */ /* 0x000fc800078e020c */
[----:B------:R-:W-:Y:S01]  /*02d0*/  @P3 IMAD R9, R2, UR10, R7 ;  /* 0x0000000a02093c24 */ /* 0x000fe2000f8e0207 */
[----:B------:R1:W5:Y:S03]  /*02e0*/  @P2 LDG.E R18, desc[UR12][R12.64] ;  /* 0x0000000c0c122981 */ /* 0x000366000c1e1900 */
[----:B------:R-:W-:Y:S02]  /*02f0*/  @P3 IMAD.WIDE R10, R9, 0x4, R10 ;  /* 0x00000004090a3825 */ /* 0x000fe400078e020a */
[----:B------:R-:W0:Y:S03]  /*0300*/  LDC R9, c[0x0][0x3a0] ;  /* 0x0000e800ff097b82 */ /* 0x000e260000000800 */
[----:B------:R1:W5:Y:S01]  /*0310*/  @P3 LDG.E R24, desc[UR12][R10.64] ;  /* 0x0000000c0a183981 */ /* 0x000362000c1e1900 */
[----:B0-----:R-:W-:-:S04]  /*0320*/  IADD3 R9, PT, PT, R9, -0x1, RZ ;  /* 0xffffffff09097810 */ /* 0x001fc80007ffe0ff */
[----:B------:R-:W-:Y:S01]  /*0330*/  ISETP.GT.AND P0, PT, R9, 0x1, PT ;  /* 0x000000010900780c */ /* 0x000fe20003f04270 */
[----:B--2---:R1:W-:Y:S04]  /*0340*/  @P2 STS [R8], R17 ;  /* 0x0000001108002388 */ /* 0x0043e80000000800 */
[----:B---3--:R1:W-:Y:S01]  /*0350*/  @P3 STS [R23], R20 ;  /* 0x0000001417003388 */ /* 0x0083e20000000800 */
[----:B------:R-:W-:Y:S07]  /*0360*/  BAR.SYNC.DEFER_BLOCKING 0x0 ;  /* 0x0000000000007b1d */ /* 0x000fee0000010000 */
[----:B------:R-:W-:Y:S05]  /*0370*/  @!P0 EXIT ;  /* 0x000000000000894d */ /* 0x000fea0003800000 */
[----:B-1----:R-:W-:Y:S01]  /*0380*/  LEA R10, R3, 0xffffffff, 0x1 ;  /* 0xffffffff030a7811 */ /* 0x002fe200078e08ff */
[----:B------:R-:W0:Y:S01]  /*0390*/  LDC.64 R12, c[0x0][0x398] ;  /* 0x0000e600ff0c7b82 */ /* 0x000e220000000a00 */
[----:B------:R-:W-:Y:S01]  /*03a0*/  ISETP.NE.AND P1, PT, R19, RZ, PT ;  /* 0x000000ff1300720c */ /* 0x000fe20003f25270 */
[----:B------:R-:W-:Y:S01]  /*03b0*/  UIADD3 UR7, UPT, UPT, UR10, -0x1, URZ ;  /* 0xffffffff0a077890 */ /* 0x000fe2000fffe0ff */
[----:B------:R-:W-:Y:S01]  /*03c0*/  ISETP.NE.AND P0, PT, R22, RZ, PT ;  /* 0x000000ff1600720c */ /* 0x000fe20003f05270 */
[----:B------:R-:W-:Y:S01]  /*03d0*/  UIADD3 UR6, UPT, UPT, UR11, -0x1, URZ ;  /* 0xffffffff0b067890 */ /* 0x000fe2000fffe0ff */
[----:B------:R-:W-:Y:S01]  /*03e0*/  P2R R22, PR, RZ, 0x2 ;  /* 0x00000002ff167803 */ /* 0x000fe20000000000 */
[----:B------:R-:W-:Y:S01]  /*03f0*/  UIADD3 UR5, UPT, UPT, UR8, -0x1, URZ ;  /* 0xffffffff08057890 */ /* 0x000fe2000fffe0ff */
[----:B------:R-:W-:Y:S02]  /*0400*/  ISETP.NE.U32.AND P1, PT, R15, R10, PT ;  /* 0x0000000a0f00720c */ /* 0x000fe40003f25070 */
[----:B------:R-:W-:Y:S01]  /*0410*/  CS2R R20, SRZ ;  /* 0x0000000000147805 */ /* 0x000fe2000001ff00 */
[----:B------:R-:W1:Y:S01]  /*0420*/  LDC.64 R10, c[0x0][0x388] ;  /* 0x0000e200ff0a7b82 */ /* 0x000e620000000a00 */
[----:B-----5:R-:W-:Y:S01]  /*0430*/  @!P2 MOV R18, RZ ;  /* 0x000000ff0012a202 */ /* 0x020fe20000000f00 */
[----:B------:R-:W2:Y:S01]  /*0440*/  LDCU.64 UR8, c[0x0][0x380] ;  /* 0x00007000ff0877ac */ /* 0x000ea20008000a00 */
[----:B------:R-:W-:-:S02]  /*0450*/  ISETP.GT.AND P2, PT, R5, RZ, PT ;  /* 0x000000ff0500720c */ /* 0x000fc40003f44270 */
[----:B------:R-:W-:Y:S02]  /*0460*/  ISETP.LT.AND P5, PT, R7, UR7, PT ;  /* 0x0000000707007c0c */ /* 0x000fe4000bfa1270 */
[C---:B------:R-:W-:Y:S02]  /*0470*/  ISETP.GT.AND P2, PT, R2.reuse, RZ, P2 ;  /* 0x000000ff0200720c */ /* 0x040fe40001744270 */
[----:B------:R-:W-:Y:S02]  /*0480*/  ISETP.GT.AND P5, PT, R2, RZ, P5 ;  /* 0x000000ff0200720c */ /* 0x000fe40002fa4270 */
[----:B------:R-:W-:Y:S02]  /*0490*/  ISETP.LT.AND P4, PT, R5, UR7, P2 ;  /* 0x0000000705007c0c */ /* 0x000fe40009781270 */
[----:B------:R-:W-:Y:S02]  /*04a0*/  ISETP.NE.U32.AND P2, PT, R14, RZ, PT ;  /* 0x000000ff0e00720c */ /* 0x000fe40003f45070 */
[----:B------:R-:W-:-:S02]  /*04b0*/  ISETP.LT.AND P4, PT, R2, UR6, P4 ;  /* 0x0000000602007c0c */ /* 0x000fc4000a781270 */
[----:B------:R-:W-:Y:S02]  /*04c0*/  ISETP.LT.AND P5, PT, R2, UR6, P5 ;  /* 0x0000000602007c0c */ /* 0x000fe4000afa1270 */
[----:B------:R-:W-:Y:S02]  /*04d0*/  @!P3 MOV R24, RZ ;  /* 0x000000ff0018b202 */ /* 0x000fe40000000f00 */
[----:B------:R-:W-:Y:S01]  /*04e0*/  ISETP.NE.U32.AND P3, PT, R14, UR5, PT ;  /* 0x000000050e007c0c */ /* 0x000fe2000bf65070 */
[----:B--2---:R-:W-:-:S12]  /*04f0*/  UMOV UR5, 0x1 ;  /* 0x0000000100057882 */ /* 0x004fd80000000000 */
.L_x_8:
[----:B------:R-:W-:Y:S01]  /*0500*/  ISETP.NE.AND P6, PT, R22, RZ, PT ;  /* 0x000000ff1600720c */ /* 0x000fe20003fc5270 */
[----:B------:R-:W-:-:S12]  /*0510*/  BSSY.RECONVERGENT B0, `(.L_x_0) ;  /* 0x0000007000007945 */ /* 0x000fd80003800200 */
[----:B0-234-:R-:W-:Y:S05]  /*0520*/  @!P6 BRA `(.L_x_1) ;  /* 0x000000000014e947 */ /* 0x01dfea0003800000 */
[----:B------:R-:W-:-:S06]  /*0530*/  UIADD3 UR6, UPT, UPT, UR5, 0x1, URZ ;  /* 0x0000000105067890 */ /* 0x000fcc000fffe0ff */
[----:B0-----:R-:W-:-:S04]  /*0540*/  IMAD R14, R13, UR6, R2 ;  /* 0x000000060d0e7c24 */ /* 0x001fc8000f8e0202 */
[----:B------:R-:W-:-:S04]  /*0550*/  IMAD R15, R14, R12, R5 ;  /* 0x0000000c0e0f7224 */ /* 0x000fc800078e0205 */
[----:B-1----:R-:W-:-:S05]  /*0560*/  IMAD.WIDE R14, R15, 0x4, R10 ;  /* 0x000000040f0e7825 */ /* 0x002fca00078e020a */
[----:B------:R2:W5:Y:S02]  /*0570*/  LDG.E R21, desc[UR12][R14.64] ;  /* 0x0000000c0e157981 */ /* 0x000564000c1e1900 */
.L_x_1:
[----:B------:R-:W-:Y:S05]  /*0580*/  BSYNC.RECONVERGENT B0 ;  /* 0x0000000000007941 */ /* 0x000fea0003800200 */
.L_x_0:
[----:B------:R-:W-:Y:S04]  /*0590*/  BSSY.RECONVERGENT B0, `(.L_x_2) ;  /* 0x0000025000007945 */ /* 0x000fe80003800200 */
[----:B------:R-:W-:Y:S05]  /*05a0*/  @!P4 BRA `(.L_x_3) ;  /* 0x00000000008cc947 */ /* 0x000fea0003800000 */
[----:B------:R-:W-:Y:S01]  /*05b0*/  ISETP.NE.U32.AND P6, PT, R0, RZ, PT ;  /* 0x000000ff0000720c */ /* 0x000fe20003fc5070 */
[----:B0-----:R-:W-:Y:S01]  /*05c0*/  IMAD R25, R13, UR5, R2 ;  /* 0x000000050d197c24 */ /* 0x001fe2000f8e0202 */
[----:B------:R-:W0:Y:S03]  /*05d0*/  @!P2 LDC.64 R16, c[0x0][0x388] ;  /* 0x0000e200ff10ab82 */ /* 0x000e260000000a00 */
[----:B------:R-:W-:-:S08]  /*05e0*/  IMAD R19, R25, R12, R5 ;  /* 0x0000000c19137224 */ /* 0x000fd000078e0205 */
[----:B--2---:R-:W2:Y:S01]  /*05f0*/  @!P6 LDC.64 R14, c[0x0][0x388] ;  /* 0x0000e200ff0eeb82 */ /* 0x004ea20000000a00 */
[C---:B------:R-:W-:Y:S02]  /*0600*/  @!P3 IADD3 R28, PT, PT, R25.reuse, 0x1, RZ ;  /* 0x00000001191cb810 */ /* 0x040fe40007ffe0ff */
[----:B------:R-:W-:Y:S01]  /*0610*/  @!P2 IADD3 R25, PT, PT, R25, -0x1, RZ ;  /* 0xffffffff1919a810 */ /* 0x000fe20007ffe0ff */
[----:B--2---:R-:W-:-:S04]  /*0620*/  @!P6 IMAD.WIDE R26, R19, 0x4, R14 ;  /* 0x00000004131ae825 */ /* 0x004fc800078e020e */
[----:B------:R-:W2:Y:S01]  /*0630*/  @!P3 LDC.64 R14, c[0x0][0x388] ;  /* 0x0000e200ff0ebb82 */ /* 0x000ea20000000a00 */
[-CC-:B------:R-:W-:Y:S01]  /*0640*/  @!P3 IMAD R29, R28, R12.reuse, R5.reuse ;  /* 0x0000000c1c1db224 */ /* 0x180fe200078e0205 */
[----:B------:R3:W4:Y:S01]  /*0650*/  @!P6 LDG.E R23, desc[UR12][R26.64+-0x4] ;  /* 0xfffffc0c1a17e981 */ /* 0x000722000c1e1900 */
[----:B------:R-:W-:-:S04]  /*0660*/  @!P2 IMAD R25, R25, R12, R5 ;  /* 0x0000000c1919a224 */ /* 0x000fc800078e0205 */
[----:B0-----:R-:W-:-:S05]  /*0670*/  @!P2 IMAD.WIDE R16, R25, 0x4, R16 ;  /* 0x000000041910a825 */ /* 0x001fca00078e0210 */
[----:B------:R0:W4:Y:S01]  /*0680*/  @!P2 LDG.E R28, desc[UR12][R16.64] ;  /* 0x0000000c101ca981 */ /* 0x000122000c1e1900 */
[----:B--2---:R-:W-:Y:S01]  /*0690*/  @!P3 IMAD.WIDE R14, R29, 0x4, R14 ;  /* 0x000000041d0eb825 */ /* 0x004fe200078e020e */
[C---:B---3--:R-:W-:Y:S02]  /*06a0*/  @P3 LEA R27, R3.reuse, R4, 0x1 ;  /* 0x00000004031b3211 */ /* 0x048fe400078e08ff */
[----:B0-----:R-:W-:Y:S04]  /*06b0*/  LDS R16, [R8+0x4] ;  /* 0x0000040008107984 */ /* 0x001fe80000000800 */
[----:B------:R0:W2:Y:S01]  /*06c0*/  @!P3 LDG.E R25, desc[UR12][R14.64] ;  /* 0x0000000c0e19b981 */ /* 0x0000a2000c1e1900 */
[----:B------:R-:W-:-:S03]  /*06d0*/  @P2 IMAD R26, R3, -0x2, R4 ;  /* 0xfffffffe031a2824 */ /* 0x000fc600078e0204 */
[----:B------:R-:W3:Y:S01]  /*06e0*/  LDS R29, [R8] ;  /* 0x00000000081d7984 */ /* 0x000ee20000000800 */
[----:B------:R-:W-:Y:S02]  /*06f0*/  @P3 LEA R15, R27, UR4, 0x2 ;  /* 0x000000041b0f3c11 */ /* 0x000fe4000f8e10ff */
[----:B0-----:R-:W-:Y:S02]  /*0700*/  @P2 LEA R14, R26, UR4, 0x2 ;  /* 0x000000041a0e2c11 */ /* 0x001fe4000f8e10ff */
[----:B------:R-:W0:Y:S02]  /*0710*/  LDC.64 R26, c[0x0][0x390] ;  /* 0x0000e400ff1a7b82 */ /* 0x000e240000000a00 */
[----:B0-----:R-:W-:-:S04]  /*0720*/  IMAD.WIDE R26, R19, 0x4, R26 ;  /* 0x00000004131a7825 */ /* 0x001fc800078e021a */
[----:B---3--:R-:W-:Y:S01]  /*0730*/  FMUL R29, R29, UR8 ;  /* 0x000000081d1d7c20 */ /* 0x008fe20008400000 */
[----:B------:R-:W4:Y:S04]  /*0740*/  @P6 LDS R23, [R8+-0x4] ;  /* 0xfffffc0008176984 */ /* 0x000f280000000800 */
[----:B------:R-:W-:Y:S04]  /*0750*/  @P2 LDS R28, [R14] ;  /* 0x000000000e1c2984 */ /* 0x000fe80000000800 */
[----:B------:R-:W2:Y:S01]  /*0760*/  @P3 LDS R25, [R15] ;  /* 0x000000000f193984 */ /* 0x000ea20000000800 */
[----:B----4-:R-:W-:-:S04]  /*0770*/  FADD R23, R16, R23 ;  /* 0x0000001710177221 */ /* 0x010fc80000000000 */
[----:B--2---:R-:W-:-:S04]  /*0780*/  FADD R23, R23, R25 ;  /* 0x0000001917177221 */ /* 0x004fc80000000000 */
[----:B------:R-:W-:-:S04]  /*0790*/  FADD R28, R23, R28 ;  /* 0x0000001c171c7221 */ /* 0x000fc80000000000 */
[----:B-----5:R-:W-:-:S04]  /*07a0*/  FADD R17, R21, R28 ;  /* 0x0000001c15117221 */ /* 0x020fc80000000000 */
[----:B------:R-:W-:-:S04]  /*07b0*/  FADD R18, R17, R18 ;  /* 0x0000001211127221 */ /* 0x000fc80000000000 */
[----:B------:R-:W-:-:S05]  /*07c0*/  FFMA R29, R18, UR9, -R29 ;  /* 0x00000009121d7c23 */ /* 0x000fca000800081d */
[----:B------:R3:W-:Y:S02]  /*07d0*/  STG.E desc[UR12][R26.64], R29 ;  /* 0x0000001d1a007986 */ /* 0x0007e4000c10190c */
.L_x_3:
[----:B------:R-:W-:Y:S05]  /*07e0*/  BSYNC.RECONVERGENT B0 ;  /* 0x0000000000007941 */ /* 0x000fea0003800200 */
.L_x_2:
[----:B------:R-:W-:Y:S04]  /*07f0*/  BSSY.RECONVERGENT B0, `(.L_x_4) ;  /* 0x0000007000007945 */ /* 0x000fe80003800200 */
[----:B------:R-:W-:Y:S05]  /*0800*/  @!P0 BRA `(.L_x_5) ;  /* 0x0000000000148947 */ /* 0x000fea0003800000 */
[----:B------:R-:W-:-:S06]  /*0810*/  UIADD3 UR6, UPT, UPT, UR5, 0x1, URZ ;  /* 0x0000000105067890 */ /* 0x000fcc000fffe0ff */
[----:B0-2---:R-:W-:-:S04]  /*0820*/  IMAD R15, R13, UR6, R2 ;  /* 0x000000060d0f7c24 */ /* 0x005fc8000f8e0202 */
[----:B------:R-:W-:-:S04]  /*0830*/  IMAD R15, R15, R12, R7 ;  /* 0x0000000c0f0f7224 */ /* 0x000fc800078e0207 */
[----:B-1----:R-:W-:-:S05]  /*0840*/  IMAD.WIDE R14, R15, 0x4, R10 ;  /* 0x000000040f0e7825 */ /* 0x002fca00078e020a */
[----:B------:R4:W5:Y:S02]  /*0850*/  LDG.E R20, desc[UR12][R14.64] ;  /* 0x0000000c0e147981 */ /* 0x000964000c1e1900 */
.L_x_5:
[----:B------:R-:W-:Y:S05]  /*0860*/  BSYNC.RECONVERGENT B0 ;  /* 0x0000000000007941 */ /* 0x000fea0003800200 */
.L_x_4:
[----:B------:R-:W-:Y:S01]  /*0870*/  BSSY.RECONVERGENT B0, `(.L_x_6) ;  /* 0x0000025000007945 */ /* 0x000fe20003800200 */
[----:B------:R-:W-:-:S03]  /*0880*/  LEA R23, R6, UR4, 0x2 ;  /* 0x0000000406177c11 */ /* 0x000fc6000f8e10ff */
[----:B------:R-:W-:Y:S05]  /*0890*/  @!P5 BRA `(.L_x_7) ;  /* 0x000000000088d947 */ /* 0x000fea0003800000 */
[----:B------:R-:W1:Y:S01]  /*08a0*/  @!P1 LDC.64 R18, c[0x0][0x388] ;  /* 0x0000e200ff129b82 */ /* 0x000e620000000a00 */
[----:B0--3--:R-:W-:-:S04]  /*08b0*/  IMAD R27, R13, UR5, R2 ;  /* 0x000000050d1b7c24 */ /* 0x009fc8000f8e0202 */
[CCC-:B------:R-:W-:Y:S01]  /*08c0*/  IMAD R25, R27.reuse, R12.reuse, R7.reuse ;  /* 0x0000000c1b197224 */ /* 0x1c0fe200078e0207 */
[C---:B------:R-:W-:Y:S02]  /*08d0*/  @!P3 IADD3 R26, PT, PT, R27.reuse, 0x1, RZ ;  /* 0x000000011b1ab810 */ /* 0x040fe40007ffe0ff */
[----:B--2-4-:R-:W0:Y:S01]  /*08e0*/  @!P3 LDC.64 R14, c[0x0][0x388] ;  /* 0x0000e200ff0ebb82 */ /* 0x014e220000000a00 */
[----:B------:R-:W-:Y:S02]  /*08f0*/  @!P2 IADD3 R27, PT, PT, R27, -0x1, RZ ;  /* 0xffffffff1b1ba810 */ /* 0x000fe40007ffe0ff */
[----:B------:R-:W-:-:S05]  /*0900*/  @!P3 IMAD R29, R26, R12, R7 ;  /* 0x0000000c1a1db224 */ /* 0x000fca00078e0207 */
[----:B------:R-:W2:Y:S01]  /*0910*/  @!P2 LDC.64 R16, c[0x0][0x388] ;  /* 0x0000e200ff10ab82 */ /* 0x000ea20000000a00 */
[----:B------:R-:W-:Y:S02]  /*0920*/  @!P2 IMAD R27, R27, R12, R7 ;  /* 0x0000000c1b1ba224 */ /* 0x000fe400078e0207 */
[----:B-1----:R-:W-:-:S05]  /*0930*/  @!P1 IMAD.WIDE R18, R25, 0x4, R18 ;  /* 0x0000000419129825 */ /* 0x002fca00078e0212 */
[----:B------:R1:W3:Y:S01]  /*0940*/  @!P1 LDG.E R26, desc[UR12][R18.64+0x4] ;  /* 0x0000040c121a9981 */ /* 0x0002e2000c1e1900 */
[----:B0-----:R-:W-:-:S03]  /*0950*/  @!P3 IMAD.WIDE R14, R29, 0x4, R14 ;  /* 0x000000041d0eb825 */ /* 0x001fc600078e020e */
[----:B------:R-:W-:Y:S04]  /*0960*/  LDS R29, [R23+-0x4] ;  /* 0xfffffc00171d7984 */ /* 0x000fe80000000800 */
[----:B-1----:R-:W0:Y:S01]  /*0970*/  LDS R18, [R23] ;  /* 0x0000000017127984 */ /* 0x002e220000000800 */
[----:B--2---:R-:W-:-:S03]  /*0980*/  @!P2 IMAD.WIDE R16, R27, 0x4, R16 ;  /* 0x000000041b10a825 */ /* 0x004fc600078e0210 */
[----:B------:R1:W2:Y:S04]  /*0990*/  @!P3 LDG.E R27, desc[UR12][R14.64] ;  /* 0x0000000c0e1bb981 */ /* 0x0002a8000c1e1900 */
[----:B------:R4:W2:Y:S01]  /*09a0*/  @!P2 LDG.E R28, desc[UR12][R16.64] ;  /* 0x0000000c101ca981 */ /* 0x0008a2000c1e1900 */
[C---:B------:R-:W-:Y:S01]  /*09b0*/  @P3 LEA R15, R3.reuse, R6, 0x1 ;  /* 0x00000006030f3211 */ /* 0x040fe200078e08ff */
[----:B-1----:R-:W-:-:S03]  /*09c0*/  @P2 IMAD R14, R3, -0x2, R6 ;  /* 0xfffffffe030e2824 */ /* 0x002fc600078e0206 */
[----:B----4-:R-:W-:Y:S02]  /*09d0*/  @P3 LEA R16, R15, UR4, 0x2 ;  /* 0x000000040f103c11 */ /* 0x010fe4000f8e10ff */
[----:B------:R-:W-:Y:S02]  /*09e0*/  @P2 LEA R19, R14, UR4, 0x2 ;  /* 0x000000040e132c11 */ /* 0x000fe4000f8e10ff */
[----:B------:R-:W1:Y:S01]  /*09f0*/  LDC.64 R14, c[0x0][0x390] ;  /* 0x0000e400ff0e7b82 */ /* 0x000e620000000a00 */
[----:B0-----:R-:W-:Y:S01]  /*0a00*/  FMUL R18, R18, UR8 ;  /* 0x0000000812127c20 */ /* 0x001fe20008400000 */
[----:B-1----:R-:W-:Y:S01]  /*0a10*/  IMAD.WIDE R14, R25, 0x4, R14 ;  /* 0x00000004190e7825 */ /* 0x002fe200078e020e */
[----:B------:R-:W3:Y:S04]  /*0a20*/  @P1 LDS R26, [R23+0x4] ;  /* 0x00000400171a1984 */ /* 0x000ee80000000800 */
[----:B------:R-:W2:Y:S04]  /*0a30*/  @P3 LDS R27, [R16] ;  /* 0x00000000101b3984 */ /* 0x000ea80000000800 */
[----:B------:R-:W0:Y:S01]  /*0a40*/  @P2 LDS R28, [R19] ;  /* 0x00000000131c2984 */ /* 0x000e220000000800 */
[----:B---3--:R-:W-:-:S04]  /*0a50*/  FADD R26, R29, R26 ;  /* 0x0000001a1d1a7221 */ /* 0x008fc80000000000 */
[----:B--2---:R-:W-:-:S04]  /*0a60*/  FADD R27, R26, R27 ;  /* 0x0000001b1a1b7221 */ /* 0x004fc80000000000 */
[----:B0-----:R-:W-:-:S04]  /*0a70*/  FADD R27, R27, R28 ;  /* 0x0000001c1b1b7221 */ /* 0x001fc80000000000 */
[----:B-----5:R-:W-:-:S04]  /*0a80*/  FADD R27, R20, R27 ;  /* 0x0000001b141b7221 */ /* 0x020fc80000000000 */
[----:B------:R-:W-:-:S04]  /*0a90*/  FADD R27, R27, R24 ;  /* 0x000000181b1b7221 */ /* 0x000fc80000000000 */
[----:B------:R-:W-:-:S05]  /*0aa0*/  FFMA R27, R27, UR9, -R18 ;  /* 0x000000091b1b7c23 */ /* 0x000fca0008000812 */
[----:B------:R0:W-:Y:S02]  /*0ab0*/  STG.E desc[UR12][R14.64], R27 ;  /* 0x0000001b0e007986 */ /* 0x0001e4000c10190c */
.L_x_7:
[----:B------:R-:W-:Y:S05]  /*0ac0*/  BSYNC.RECONVERGENT B0 ;  /* 0x0000000000007941 */ /* 0x000fea0003800200 */
.L_x_6:
[----:B------:R-:W-:Y:S01]  /*0ad0*/  BAR.SYNC.DEFER_BLOCKING 0x0 ;  /* 0x0000000000007b1d */ /* 0x000fe20000010000 */
[----:B------:R-:W-:-:S06]  /*0ae0*/  UIADD3 UR5, UPT, UPT, UR5, 0x1, URZ ;  /* 0x0000000105057890 */ /* 0x000fcc000fffe0ff */
[----:B------:R-:W-:Y:S01]  /*0af0*/  ISETP.NE.AND P6, PT, R9, UR5, PT ;  /* 0x0000000509007c0c */ /* 0x000fe2000bfc5270 */
[----:B------:R0:W0:Y:S04]  /*0b00*/  LDS R18, [R8] ;  /* 0x0000000008127984 */ /* 0x0000280000000800 */
[----:B-----5:R0:W-:Y:S04]  /*0b10*/  STS [R8], R21 ;  /* 0x0000001508007388 */ /* 0x0201e80000000800 */
[----:B------:R0:W0:Y:S04]  /*0b20*/  LDS R24, [R23] ;  /* 0x0000000017187984 */ /* 0x0000280000000800 */
[----:B------:R0:W-:Y:S01]  /*0b30*/  STS [R23], R20 ;  /* 0x0000001417007388 */ /* 0x0001e20000000800 */
[----:B------:R-:W-:Y:S06]  /*0b40*/  BAR.SYNC.DEFER_BLOCKING 0x0 ;  /* 0x0000000000007b1d */ /* 0x000fec0000010000 */
[----:B------:R-:W-:Y:S05]  /*0b50*/  @P6 BRA `(.L_x_8) ;  /* 0xfffffff800686947 */ /* 0x000fea000383ffff */
[----:B------:R-:W-:Y:S05]  /*0b60*/  EXIT ;  /* 0x000000000000794d */ /* 0x000fea0003800000 */
.L_x_9:
[----:B------:R-:W-:-:S00]  /*0b70*/  BRA `(.L_x_9) ;  /* 0xfffffffc00fc7947 */ /* 0x000fc0000383ffff */
[----:B------:R-:W-:-:S00]  /*0b80*/  NOP ;  /* 0x0000000000007918 */ /* 0x000fc00000000000 */
[----:B------:R-:W-:-:S00]  /*0b90*/  NOP ;  /* 0x0000000000007918 */ /* 0x000fc00000000000 */
[----:B------:R-:W-:-:S00]  /*0ba0*/  NOP ;  /* 0x0000000000007918 */ /* 0x000fc00000000000 */
[----:B------:R-:W-:-:S00]  /*0bb0*/  NOP ;  /* 0x0000000000007918 */ /* 0x000fc00000000000 */
[----:B------:R-:W-:-:S00]  /*0bc0*/  NOP ;  /* 0x0000000000007918 */ /* 0x000fc00000000000 */
[----:B------:R-:W-:-:S00]  /*0bd0*/  NOP ;  /* 0x0000000000007918 */ /* 0x000fc00000000000 */
[----:B------:R-:W-:-:S00]  /*0be0*/  NOP ;  /* 0x0000000000007918 */ /* 0x000fc00000000000 */
[----:B------:R-:W-:-:S00]  /*0bf0*/  NOP ;  /* 0x0000000000007918 */ /* 0x000fc00000000000 */
.L_x_10:


//--------------------- .nv.shared._Z24block2D_hybrid_coarsen_xffPfS_iii --------------------------
	.section	.nv.shared._Z24block2D_hybrid_coarsen_xffPfS_iii,"aw",@nobits
	.sectionflags	@""
	.align	16
	.zero		1024


//--------------------- .nv.shared.reserved.0     --------------------------
	.section	.nv.shared.reserved.0,"aw",@nobits
	.weak		__nv_reservedSMEM_offset_0_alias
	.size		__nv_reservedSMEM_offset_0_alias, 0, 64
	.other		__nv_reservedSMEM_offset_0_alias,@"STO_CUDA_RESERVED_SHARED STV_DEFAULT"
__nv_reservedSMEM_offset_0_alias:
	.zero		0
	.zero		64


//--------------------- .nv.constant0._Z24block2D_hybrid_coarsen_xffPfS_iii --------------------------
	.section	.nv.constant0._Z24block2D_hybrid_coarsen_xffPfS_iii,"a",@progbits
	.sectionflags	@""
	.align	4
.nv.constant0._Z24block2D_hybrid_coarsen_xffPfS_iii:
	.zero		932


//--------------------- SYMBOLS --------------------------

	.type		.nv.reservedSmem.offset0,@object
	.size		.nv.reservedSmem.offset0,0x4
	.type		.nv.reservedSmem.cap,@object
	.size		.nv.reservedSmem.cap,0x4
